	.headerflags	@"EF_CUDA_TEXMODE_UNIFIED EF_CUDA_64BIT_ADDRESS EF_CUDA_ACCELERATORS EF_CUDA_SM90 EF_CUDA_VIRTUAL_SM(EF_CUDA_SM90)"
	.elftype	@"ET_EXEC"


//--------------------- .nv.info                  --------------------------
	.section	.nv.info,"",@"SHT_CUDA_INFO"
	.align	4


	//----- nvinfo : EIATTR_REGCOUNT
	.align		4
        /*0000*/ 	.byte	0x04, 0x2f
        /*0002*/ 	.short	(.L_1 - .L_0)
	.align		4
.L_0:
        /*0004*/ 	.word	index@(triton_poi_fused_convolution_relu_threshold_backward_2)
        /*0008*/ 	.word	0x0000000e


	//----- nvinfo : EIATTR_MIN_STACK_SIZE
	.align		4
.L_1:
        /*000c*/ 	.byte	0x04, 0x12
        /*000e*/ 	.short	(.L_3 - .L_2)
	.align		4
.L_2:
        /*0010*/ 	.word	index@(triton_poi_fused_convolution_relu_threshold_backward_2)
        /*0014*/ 	.word	0x00000000


	//----- nvinfo : EIATTR_FRAME_SIZE
	.align		4
.L_3:
        /*0018*/ 	.byte	0x04, 0x11
        /*001a*/ 	.short	(.L_5 - .L_4)
	.align		4
.L_4:
        /*001c*/ 	.word	index@(triton_poi_fused_convolution_relu_threshold_backward_2)
        /*0020*/ 	.word	0x00000000


	//----- nvinfo : EIATTR_MIN_STACK_SIZE
	.align		4
.L_5:
        /*0024*/ 	.byte	0x04, 0x12
        /*0026*/ 	.short	(.L_7 - .L_6)
	.align		4
.L_6:
        /*0028*/ 	.word	index@(triton_poi_fused_convolution_relu_threshold_backward_2)
        /*002c*/ 	.word	0x00000000
.L_7:


//--------------------- .nv.info.triton_poi_fused_convolution_relu_threshold_backward_2 --------------------------
	.section	.nv.info.triton_poi_fused_convolution_relu_threshold_backward_2,"",@"SHT_CUDA_INFO"
	.sectionflags	@""
	.align	4


	//----- nvinfo : EIATTR_CUDA_API_VERSION
	.align		4
        /*0000*/ 	.byte	0x04, 0x37
        /*0002*/ 	.short	(.L_9 - .L_8)
.L_8:
        /*0004*/ 	.word	0x0000007c


	//----- nvinfo : EIATTR_KPARAM_INFO
	.align		4
.L_9:
        /*0008*/ 	.byte	0x04, 0x17
        /*000a*/ 	.short	(.L_11 - .L_10)
.L_10:
        /*000c*/ 	.word	0x00000000
        /*0010*/ 	.short	0x0003
        /*0012*/ 	.short	0x0018
        /*0014*/ 	.byte	0x00, 0xf0, 0x11, 0x00


	//----- nvinfo : EIATTR_KPARAM_INFO
	.align		4
.L_11:
        /*0018*/ 	.byte	0x04, 0x17
        /*001a*/ 	.short	(.L_13 - .L_12)
.L_12:
        /*001c*/ 	.word	0x00000000
        /*0020*/ 	.short	0x0002
        /*0022*/ 	.short	0x0010
        /*0024*/ 	.byte	0x00, 0xf4, 0x21, 0x00


	//----- nvinfo : EIATTR_KPARAM_INFO
	.align		4
.L_13:
        /*0028*/ 	.byte	0x04, 0x17
        /*002a*/ 	.short	(.L_15 - .L_14)
.L_14:
        /*002c*/ 	.word	0x00000000
        /*0030*/ 	.short	0x0001
        /*0032*/ 	.short	0x0008
        /*0034*/ 	.byte	0x00, 0xf4, 0x21, 0x00


	//----- nvinfo : EIATTR_KPARAM_INFO
	.align		4
.L_15:
        /*0038*/ 	.byte	0x04, 0x17
        /*003a*/ 	.short	(.L_17 - .L_16)
.L_16:
        /*003c*/ 	.word	0x00000000
        /*0040*/ 	.short	0x0000
        /*0042*/ 	.short	0x0000
        /*0044*/ 	.byte	0x00, 0xf4, 0x21, 0x00


	//----- nvinfo : EIATTR_SPARSE_MMA_MASK
	.align		4
.L_17:
        /*0048*/ 	.byte	0x03, 0x50
        /*004a*/ 	.short	0x0000


	//----- nvinfo : EIATTR_MAXREG_COUNT
	.align		4
        /*004c*/ 	.byte	0x03, 0x1b
        /*004e*/ 	.short	0x00ff


	//----- nvinfo : EIATTR_EXIT_INSTR_OFFSETS
	.align		4
        /*0050*/ 	.byte	0x04, 0x1c
        /*0052*/ 	.short	(.L_19 - .L_18)


	//   ....[0]....
.L_18:
        /*0054*/ 	.word	0x00000270


	//   ....[1]....
        /*0058*/ 	.word	0x00000290


	//----- nvinfo : EIATTR_REQNTID
	.align		4
.L_19:
        /*005c*/ 	.byte	0x04, 0x10
        /*005e*/ 	.short	(.L_21 - .L_20)
.L_20:
        /*0060*/ 	.word	0x00000080
        /*0064*/ 	.word	0x00000001
        /*0068*/ 	.word	0x00000001


	//----- nvinfo : EIATTR_CBANK_PARAM_SIZE
	.align		4
.L_21:
        /*006c*/ 	.byte	0x03, 0x19
        /*006e*/ 	.short	0x001c


	//----- nvinfo : EIATTR_PARAM_CBANK
	.align		4
        /*0070*/ 	.byte	0x04, 0x0a
        /*0072*/ 	.short	(.L_23 - .L_22)
	.align		4
.L_22:
        /*0074*/ 	.word	index@(.nv.constant0.triton_poi_fused_convolution_relu_threshold_backward_2)
        /*0078*/ 	.short	0x0210
        /*007a*/ 	.short	0x001c


	//----- nvinfo : EIATTR_SW_WAR
	.align		4
.L_23:
        /*007c*/ 	.byte	0x04, 0x36
        /*007e*/ 	.short	(.L_25 - .L_24)
.L_24:
        /*0080*/ 	.word	0x00000008
.L_25:


//--------------------- .nv.callgraph             --------------------------
	.section	.nv.callgraph,"",@"SHT_CUDA_CALLGRAPH"
	.align	4
	.sectionentsize	8
	.align		4
        /*0000*/ 	.word	0x00000000
	.align		4
        /*0004*/ 	.word	0xffffffff
	.align		4
        /*0008*/ 	.word	0x00000000
	.align		4
        /*000c*/ 	.word	0xfffffffe
	.align		4
        /*0010*/ 	.word	0x00000000
	.align		4
        /*0014*/ 	.word	0xfffffffd
	.align		4
        /*0018*/ 	.word	0x00000000
	.align		4
        /*001c*/ 	.word	0xfffffffc


//--------------------- .text.triton_poi_fused_convolution_relu_threshold_backward_2 --------------------------
	.section	.text.triton_poi_fused_convolution_relu_threshold_backward_2,"ax",@progbits
	.align	128
        .global         triton_poi_fused_convolution_relu_threshold_backward_2
        .type           triton_poi_fused_convolution_relu_threshold_backward_2,@function
        .size           triton_poi_fused_convolution_relu_threshold_backward_2,(.L_x_1 - triton_poi_fused_convolution_relu_threshold_backward_2)
        .other          triton_poi_fused_convolution_relu_threshold_backward_2,@"STO_CUDA_ENTRY STV_DEFAULT"
triton_poi_fused_convolution_relu_threshold_backward_2:
.text.triton_poi_fused_convolution_relu_threshold_backward_2:
[----:B------:R-:W0:Y:S02]  /*0000*/  LDC R1, c[0x0][0x28] ;  /* 0x00000a00ff017b82 */ /* 0x000e240000000800 */
[----:B------:R-:W1:Y:S01]  /*0010*/  S2R R0, SR_TID.X ;  /* 0x0000000000007919 */ /* 0x000e620000002100 */
[----:B------:R-:W2:Y:S01]  /*0020*/  LDC.64 R4, c[0x0][0x218] ;  /* 0x00008600ff047b82 */ /* 0x000ea20000000a00 */
[----:B------:R-:W-:Y:S01]  /*0030*/  IMAD.MOV.U32 R11, RZ, RZ, RZ ;  /* 0x000000ffff0b7224 */ /* 0x000fe200078e00ff */
[----:B------:R-:W-:Y:S01]  /*0040*/  ULDC.64 UR4, c[0x0][0x208] ;  /* 0x0000820000047ab9 */ /* 0x000fe20000000a00 */
[----:B------:R-:W3:Y:S01]  /*0050*/  S2R R7, SR_CTAID.X ;  /* 0x0000000000077919 */ /* 0x000ee20000002500 */
[----:B------:R-:W-:Y:S01]  /*0060*/  ULDC.64 UR6, c[0x0][0x220] ;  /* 0x0000880000067ab9 */ /* 0x000fe20000000a00 */
[----:B-1----:R-:W-:Y:S01]  /*0070*/  IMAD.SHL.U32 R0, R0, 0x2, RZ ;  /* 0x0000000200007824 */ /* 0x002fe200078e00ff */
[----:B---3--:R-:W-:-:S04]  /*0080*/  SHF.R.S32.HI R2, RZ, 0x17, R7 ;  /* 0x00000017ff027819 */ /* 0x008fc80000011407 */
[----:B------:R-:W-:Y:S02]  /*0090*/  LOP3.LUT R0, R0, 0xfe, RZ, 0xc0, !PT ;  /* 0x000000fe00007812 */ /* 0x000fe400078ec0ff */
[----:B------:R-:W-:-:S03]  /*00a0*/  SGXT R2, R2, 0x1 ;  /* 0x000000010202781a */ /* 0x000fc60000000200 */
[----:B------:R-:W-:-:S05]  /*00b0*/  IMAD R7, R7, 0x100, R0 ;  /* 0x0000010007077824 */ /* 0x000fca00078e0200 */
[----:B------:R-:W-:Y:S02]  /*00c0*/  LEA.HI R0, R2, R7, RZ, 0x4 ;  /* 0x0000000702007211 */ /* 0x000fe400078f20ff */
[----:B------:R-:W1:Y:S01]  /*00d0*/  LDC.64 R2, c[0x0][0x210] ;  /* 0x00008400ff027b82 */ /* 0x000e620000000a00 */
[----:B------:R-:W-:Y:S02]  /*00e0*/  ISETP.GE.AND P0, PT, R7, 0x100, PT ;  /* 0x000001000700780c */ /* 0x000fe40003f06270 */
[----:B------:R-:W-:-:S04]  /*00f0*/  SHF.R.S32.HI R0, RZ, 0x4, R0 ;  /* 0x00000004ff007819 */ /* 0x000fc80000011400 */
[----:B------:R-:W-:-:S04]  /*0100*/  LEA.HI R6, R0, R0, RZ, 0x2 ;  /* 0x0000000000067211 */ /* 0x000fc800078f10ff */
[----:B------:R-:W-:-:S05]  /*0110*/  LOP3.LUT R9, R6, 0xfffffffc, RZ, 0xc0, !PT ;  /* 0xfffffffc06097812 */ /* 0x000fca00078ec0ff */
[----:B------:R-:W-:Y:S02]  /*0120*/  IMAD.IADD R9, R0, 0x1, -R9 ;  /* 0x0000000100097824 */ /* 0x000fe400078e0a09 */
[----:B------:R-:W-:Y:S02]  /*0130*/  IMAD.MOV.U32 R0, RZ, RZ, RZ ;  /* 0x000000ffff007224 */ /* 0x000fe400078e00ff */
[----:B--2---:R-:W-:Y:S01]  /*0140*/  IMAD.WIDE R4, R9, 0x4, R4 ;  /* 0x0000000409047825 */ /* 0x004fe200078e0204 */
[----:B------:R-:W-:-:S03]  /*0150*/  CS2R R8, SRZ ;  /* 0x0000000000087805 */ /* 0x000fc6000001ff00 */
[----:B-1----:R-:W-:Y:S01]  /*0160*/  IMAD.WIDE R2, R7, 0x4, R2 ;  /* 0x0000000407027825 */ /* 0x002fe200078e0202 */
[----:B------:R-:W2:Y:S04]  /*0170*/  @!P0 LDG.E.EL R11, desc[UR4][R4.64] ;  /* 0x00000004040b8981 */ /* 0x000ea8000c2e1900 */
[----:B------:R1:W2:Y:S04]  /*0180*/  @!P0 LDG.E.64 R8, desc[UR4][R2.64] ;  /* 0x0000000402088981 */ /* 0x0002a8000c1e1b00 */
[----:B------:R-:W3:Y:S01]  /*0190*/  @!P0 LDG.E.EL R0, desc[UR4][R4.64] ;  /* 0x0000000404008981 */ /* 0x000ee2000c2e1900 */
[----:B-1----:R-:W-:-:S04]  /*01a0*/  IADD3 R2, P3, R7, UR6, RZ ;  /* 0x0000000607027c10 */ /* 0x002fc8000ff7e0ff */
[----:B------:R-:W-:Y:S02]  /*01b0*/  LEA.HI.X.SX32 R3, R7, UR7, 0x1, P3 ;  /* 0x0000000707037c11 */ /* 0x000fe400098f0eff */
[----:B--2---:R-:W-:Y:S01]  /*01c0*/  FSETP.GEU.AND P2, PT, R8, -R11, PT ;  /* 0x8000000b0800720b */ /* 0x004fe20003f4e000 */
[----:B------:R-:W-:Y:S01]  /*01d0*/  FADD R8, R11, R8 ;  /* 0x000000080b087221 */ /* 0x000fe20000000000 */
[----:B---3--:R-:W-:Y:S01]  /*01e0*/  FADD R6, R0, R9 ;  /* 0x0000000900067221 */ /* 0x008fe20000000000 */
[----:B------:R-:W-:-:S03]  /*01f0*/  FSETP.GEU.AND P1, PT, R9, -R0, PT ;  /* 0x800000000900720b */ /* 0x000fc60003f2e000 */
[----:B------:R-:W-:Y:S02]  /*0200*/  FSEL R8, R8, RZ, P2 ;  /* 0x000000ff08087208 */ /* 0x000fe40001000000 */
[----:B------:R-:W-:Y:S02]  /*0210*/  FSEL R6, R6, RZ, P1 ;  /* 0x000000ff06067208 */ /* 0x000fe40000800000 */
[----:B------:R-:W-:Y:S02]  /*0220*/  FSETP.GTU.AND P2, PT, R8, RZ, PT ;  /* 0x000000ff0800720b */ /* 0x000fe40003f4c000 */
[----:B------:R-:W-:Y:S02]  /*0230*/  FSETP.GTU.AND P1, PT, R6, RZ, PT ;  /* 0x000000ff0600720b */ /* 0x000fe40003f2c000 */
[----:B------:R-:W-:Y:S02]  /*0240*/  SEL R0, RZ, 0x1, P2 ;  /* 0x00000001ff007807 */ /* 0x000fe40001000000 */
[----:B------:R-:W-:-:S05]  /*0250*/  SEL R5, RZ, 0x100, P1 ;  /* 0x00000100ff057807 */ /* 0x000fca0000800000 */
[----:B------:R-:W-:Y:S01]  /*0260*/  IMAD.IADD R5, R0, 0x1, R5 ;  /* 0x0000000100057824 */ /* 0x000fe200078e0205 */
[----:B------:R-:W-:Y:S06]  /*0270*/  @P0 EXIT ;  /* 0x000000000000094d */ /* 0x000fec0003800000 */
[----:B------:R-:W-:Y:S01]  /*0280*/  STG.E.U16 desc[UR4][R2.64], R5 ;  /* 0x0000000502007986 */ /* 0x000fe2000c101504 */
[----:B------:R-:W-:Y:S05]  /*0290*/  EXIT ;  /* 0x000000000000794d */ /* 0x000fea0003800000 */
.L_x_0:
[----:B------:R-:W-:-:S00]  /*02a0*/  BRA `(.L_x_0) ;  /* 0xfffffffc00fc7947 */ /* 0x000fc0000383ffff */
[----:B------:R-:W-:-:S00]  /*02b0*/  NOP ;  /* 0x0000000000007918 */ /* 0x000fc00000000000 */
        /* <DEDUP_REMOVED lines=12> */
.L_x_1:


//--------------------- .nv.constant0.triton_poi_fused_convolution_relu_threshold_backward_2 --------------------------
	.section	.nv.constant0.triton_poi_fused_convolution_relu_threshold_backward_2,"a",@progbits
	.sectionflags	@""
	.align	4
.nv.constant0.triton_poi_fused_convolution_relu_threshold_backward_2:
	.zero		556
